//
// Generated by NVIDIA NVVM Compiler
//
// Compiler Build ID: CL-36424714
// Cuda compilation tools, release 13.0, V13.0.88
// Based on NVVM 20.0.0
//

.version 9.0
.target sm_100
.address_size 64

	// .globl	_Z5vmin2v

.visible .entry _Z5vmin2v()
{


	ret;

}


// ===== COMPILED SASS (sm_100) =====

	.target	sm_100

	.elftype	@"ET_EXEC"


//--------------------- .note.nv.tkinfo           --------------------------
	.section	.note.nv.tkinfo,"",@"SHT_NOTE"
	.sectionflags	@"SHF_NOTE_NV_TKINFO"
	.tkinfo
        /*0018*/ 	.word	0x00000002
        /*0030*/ 	.string	""
        /*0030*/ 	.string	"ptxas"
        /*0030*/ 	.string	"Cuda compilation tools, release 13.0, V13.0.88"
        /*0030*/ 	.string	"Build cuda_13.0.r13.0/compiler.36424714_0"
        /*0030*/ 	.string	"-arch sm_100 -m 64 "



//--------------------- .note.nv.cuinfo           --------------------------
	.section	.note.nv.cuinfo,"",@"SHT_NOTE"
	.sectionflags	@"SHF_NOTE_NV_CUINFO"
        /*0018*/ 	.short	0x0002
        /*001a*/ 	.short	0x0064
        /*001c*/ 	.short	0x0082
	.zero		2


//--------------------- .nv.info                  --------------------------
	.section	.nv.info,"",@"SHT_CUDA_INFO"
	.align	4


	//----- nvinfo : EIATTR_REGCOUNT
	.align		4
        /*0000*/ 	.byte	0x04, 0x2f
        /*0002*/ 	.short	(.L_1 - .L_0)
	.align		4
.L_0:
        /*0004*/ 	.word	index@(_Z5vmin2v)
        /*0008*/ 	.word	0x00000004


	//----- nvinfo : EIATTR_FRAME_SIZE
	.align		4
.L_1:
        /*000c*/ 	.byte	0x04, 0x11
        /*000e*/ 	.short	(.L_3 - .L_2)
	.align		4
.L_2:
        /*0010*/ 	.word	index@(_Z5vmin2v)
        /*0014*/ 	.word	0x00000000


	//----- nvinfo : EIATTR_MIN_STACK_SIZE
	.align		4
.L_3:
        /*0018*/ 	.byte	0x04, 0x12
        /*001a*/ 	.short	(.L_5 - .L_4)
	.align		4
.L_4:
        /*001c*/ 	.word	index@(_Z5vmin2v)
        /*0020*/ 	.word	0x00000000
.L_5:


//--------------------- .nv.compat                --------------------------
	.section	.nv.compat,"",@"SHT_CUDA_COMPAT_INFO"
	.align	4
        /*0000*/ 	.byte	0x02, 0x09, 0x00, 0x00, 0x02, 0x02, 0x01, 0x00, 0x02, 0x05, 0x05, 0x00, 0x03, 0x07, 0x01, 0x01
        /*0010*/ 	.byte	0x02, 0x03, 0x00, 0x00, 0x02, 0x06, 0x01, 0x00, 0x04, 0x0b, 0x08, 0x00, 0x09, 0x00, 0x00, 0x00
        /*0020*/ 	.byte	0x00, 0x00, 0x00, 0x00


//--------------------- .nv.info._Z5vmin2v        --------------------------
	.section	.nv.info._Z5vmin2v,"",@"SHT_CUDA_INFO"
	.sectionflags	@""
	.align	4


	//----- nvinfo : EIATTR_CUDA_API_VERSION
	.align		4
        /*0000*/ 	.byte	0x04, 0x37
        /*0002*/ 	.short	(.L_7 - .L_6)
.L_6:
        /*0004*/ 	.word	0x00000082


	//----- nvinfo : EIATTR_SPARSE_MMA_MASK
	.align		4
.L_7:
        /*0008*/ 	.byte	0x03, 0x50
        /*000a*/ 	.short	0x0000


	//----- nvinfo : EIATTR_MAXREG_COUNT
	.align		4
        /*000c*/ 	.byte	0x03, 0x1b
        /*000e*/ 	.short	0x00ff


	//----- nvinfo : EIATTR_MERCURY_ISA_VERSION
	.align		4
        /*0010*/ 	.byte	0x03, 0x5f
        /*0012*/ 	.short	0x0101


	//----- nvinfo : EIATTR_VRC_CTA_INIT_COUNT
	.align		4
        /*0014*/ 	.byte	0x02, 0x4a
	.zero		1
	.zero		1


	//----- nvinfo : EIATTR_EXIT_INSTR_OFFSETS
	.align		4
        /*0018*/ 	.byte	0x04, 0x1c
        /*001a*/ 	.short	(.L_9 - .L_8)


	//   ....[0]....
.L_8:
        /*001c*/ 	.word	0x00000010


	//----- nvinfo : EIATTR_SW_WAR
	.align		4
.L_9:
        /*0020*/ 	.byte	0x04, 0x36
        /*0022*/ 	.short	(.L_11 - .L_10)
.L_10:
        /*0024*/ 	.word	0x00000008
.L_11:


//--------------------- .nv.callgraph             --------------------------
	.section	.nv.callgraph,"",@"SHT_CUDA_CALLGRAPH"
	.align	4
	.sectionentsize	8
	.align		4
        /*0000*/ 	.word	0x00000000
	.align		4
        /*0004*/ 	.word	0xffffffff
	.align		4
        /*0008*/ 	.word	0x00000000
	.align		4
        /*000c*/ 	.word	0xfffffffe
	.align		4
        /*0010*/ 	.word	0x00000000
	.align		4
        /*0014*/ 	.word	0xfffffffd
	.align		4
        /*0018*/ 	.word	0x00000000
	.align		4
        /*001c*/ 	.word	0xfffffffc


//--------------------- .text._Z5vmin2v           --------------------------
	.section	.text._Z5vmin2v,"ax",@progbits
	.align	128
        .global         _Z5vmin2v
        .type           _Z5vmin2v,@function
        .size           _Z5vmin2v,(.L_x_1 - _Z5vmin2v)
        .other          _Z5vmin2v,@"STO_CUDA_ENTRY STV_DEFAULT"
_Z5vmin2v:
.text._Z5vmin2v:
[----:B------:R-:W-:Y:S01]  /*0000*/  LDC R1, c[0x0][0x37c] ;  /* 0x0000df00ff017b82 */ /* 0x000fe20000000800 */
[----:B------:R-:W-:Y:S05]  /*0010*/  EXIT ;  /* 0x000000000000794d */ /* 0x000fea0003800000 */
.L_x_0:
[----:B------:R-:W-:-:S00]  /*0020*/  BRA `(.L_x_0) ;  /* 0xfffffffc00fc7947 */ /* 0x000fc0000383ffff */
[----:B------:R-:W-:-:S00]  /*0030*/  NOP ;  /* 0x0000000000007918 */ /* 0x000fc00000000000 */
        /* <DEDUP_REMOVED lines=12> */
.L_x_1:


//--------------------- .nv.shared.reserved.0     --------------------------
	.section	.nv.shared.reserved.0,"aw",@nobits
	.weak		__nv_reservedSMEM_offset_0_alias
	.size		__nv_reservedSMEM_offset_0_alias, 0, 64
	.other		__nv_reservedSMEM_offset_0_alias,@"STO_CUDA_RESERVED_SHARED STV_DEFAULT"
__nv_reservedSMEM_offset_0_alias:
	.zero		0
	.zero		64


//--------------------- .nv.constant0._Z5vmin2v   --------------------------
	.section	.nv.constant0._Z5vmin2v,"a",@progbits
	.sectionflags	@""
	.align	4
.nv.constant0._Z5vmin2v:
	.zero		896


//--------------------- SYMBOLS --------------------------

	.type		.nv.reservedSmem.offset0,@object
	.size		.nv.reservedSmem.offset0,0x4
